//
// Generated by NVIDIA NVVM Compiler
//
// Compiler Build ID: CL-36424714
// Cuda compilation tools, release 13.0, V13.0.88
// Based on NVVM 20.0.0
//

.version 9.0
.target sm_100
.address_size 64

	// .globl	unPivotMatrixKernel

.visible .entry unPivotMatrixKernel(
	.param .u64 .ptr .align 1 unPivotMatrixKernel_param_0,
	.param .u32 unPivotMatrixKernel_param_1,
	.param .u64 .ptr .align 1 unPivotMatrixKernel_param_2,
	.param .u32 unPivotMatrixKernel_param_3,
	.param .u32 unPivotMatrixKernel_param_4
)
{
	.reg .pred 	%p<26>;
	.reg .b32 	%r<83>;
	.reg .b64 	%rd<75>;
	.reg .b64 	%fd<31>;

	ld.param.u64 	%rd13, [unPivotMatrixKernel_param_0];
	ld.param.u32 	%r41, [unPivotMatrixKernel_param_1];
	ld.param.u64 	%rd14, [unPivotMatrixKernel_param_2];
	ld.param.u32 	%r42, [unPivotMatrixKernel_param_3];
	ld.param.u32 	%r43, [unPivotMatrixKernel_param_4];
	cvta.to.global.u64 	%rd1, %rd14;
	cvta.to.global.u64 	%rd2, %rd13;
	mov.u32 	%r44, %ctaid.x;
	mov.u32 	%r45, %ntid.x;
	mov.u32 	%r46, %tid.x;
	mad.lo.s32 	%r1, %r44, %r45, %r46;
	setp.ge.s32 	%p1, %r1, %r43;
	@%p1 bra 	$L__BB0_41;
	mul.lo.s32 	%r2, %r42, %r1;
	rem.s32 	%r3, %r1, %r41;
	sub.s32 	%r4, %r1, %r3;
	setp.lt.s32 	%p2, %r41, 1;
	@%p2 bra 	$L__BB0_41;
	add.s32 	%r5, %r2, -1;
	and.b32  	%r6, %r41, 7;
	setp.lt.u32 	%p3, %r41, 8;
	mov.u32 	%r81, %r41;
	@%p3 bra 	$L__BB0_22;
	add.s32 	%r78, %r41, -4;
	add.s32 	%r77, %r41, %r2;
	and.b32  	%r47, %r41, 2147483640;
	neg.s32 	%r76, %r47;
	cvt.s64.s32 	%rd15, %r1;
	cvt.s64.s32 	%rd16, %r3;
	sub.s64 	%rd3, %rd15, %rd16;
	add.s64 	%rd4, %rd1, -32;
	cvt.s64.s32 	%rd5, %r2;
	mov.u32 	%r79, %r41;
$L__BB0_4:
	.pragma "nounroll";
	add.s32 	%r48, %r78, 4;
	cvt.s64.s32 	%rd17, %r79;
	add.s64 	%rd18, %rd3, %rd17;
	shl.b64 	%rd19, %rd18, 2;
	add.s64 	%rd20, %rd2, %rd19;
	add.s64 	%rd6, %rd20, -16;
	add.s64 	%rd21, %rd5, %rd17;
	shl.b64 	%rd22, %rd21, 3;
	add.s64 	%rd7, %rd4, %rd22;
	ld.global.u32 	%r14, [%rd20+-4];
	setp.eq.s32 	%p4, %r48, %r14;
	@%p4 bra 	$L__BB0_6;
	ld.global.f64 	%fd1, [%rd7+24];
	add.s32 	%r49, %r5, %r14;
	mul.wide.s32 	%rd23, %r49, 8;
	add.s64 	%rd24, %rd1, %rd23;
	ld.global.f64 	%fd2, [%rd24];
	st.global.f64 	[%rd7+24], %fd2;
	st.global.f64 	[%rd24], %fd1;
$L__BB0_6:
	add.s32 	%r50, %r77, -2;
	ld.global.u32 	%r51, [%rd6+8];
	add.s32 	%r15, %r5, %r51;
	setp.eq.s32 	%p5, %r50, %r15;
	@%p5 bra 	$L__BB0_8;
	ld.global.f64 	%fd3, [%rd7+16];
	mul.wide.s32 	%rd25, %r15, 8;
	add.s64 	%rd26, %rd1, %rd25;
	ld.global.f64 	%fd4, [%rd26];
	st.global.f64 	[%rd7+16], %fd4;
	st.global.f64 	[%rd26], %fd3;
$L__BB0_8:
	add.s32 	%r52, %r77, -3;
	ld.global.u32 	%r53, [%rd6+4];
	add.s32 	%r16, %r5, %r53;
	setp.eq.s32 	%p6, %r52, %r16;
	@%p6 bra 	$L__BB0_10;
	ld.global.f64 	%fd5, [%rd7+8];
	mul.wide.s32 	%rd27, %r16, 8;
	add.s64 	%rd28, %rd1, %rd27;
	ld.global.f64 	%fd6, [%rd28];
	st.global.f64 	[%rd7+8], %fd6;
	st.global.f64 	[%rd28], %fd5;
$L__BB0_10:
	add.s32 	%r54, %r77, -4;
	ld.global.u32 	%r55, [%rd6];
	add.s32 	%r17, %r5, %r55;
	setp.eq.s32 	%p7, %r54, %r17;
	@%p7 bra 	$L__BB0_12;
	ld.global.f64 	%fd7, [%rd7];
	mul.wide.s32 	%rd29, %r17, 8;
	add.s64 	%rd30, %rd1, %rd29;
	ld.global.f64 	%fd8, [%rd30];
	st.global.f64 	[%rd7], %fd8;
	st.global.f64 	[%rd30], %fd7;
$L__BB0_12:
	add.s32 	%r56, %r77, -5;
	ld.global.u32 	%r57, [%rd6+-4];
	add.s32 	%r18, %r5, %r57;
	setp.eq.s32 	%p8, %r56, %r18;
	@%p8 bra 	$L__BB0_14;
	ld.global.f64 	%fd9, [%rd7+-8];
	mul.wide.s32 	%rd31, %r18, 8;
	add.s64 	%rd32, %rd1, %rd31;
	ld.global.f64 	%fd10, [%rd32];
	st.global.f64 	[%rd7+-8], %fd10;
	st.global.f64 	[%rd32], %fd9;
$L__BB0_14:
	add.s32 	%r58, %r77, -6;
	ld.global.u32 	%r59, [%rd6+-8];
	add.s32 	%r19, %r5, %r59;
	setp.eq.s32 	%p9, %r58, %r19;
	@%p9 bra 	$L__BB0_16;
	ld.global.f64 	%fd11, [%rd7+-16];
	mul.wide.s32 	%rd33, %r19, 8;
	add.s64 	%rd34, %rd1, %rd33;
	ld.global.f64 	%fd12, [%rd34];
	st.global.f64 	[%rd7+-16], %fd12;
	st.global.f64 	[%rd34], %fd11;
$L__BB0_16:
	add.s32 	%r60, %r77, -7;
	ld.global.u32 	%r61, [%rd6+-12];
	add.s32 	%r20, %r5, %r61;
	setp.eq.s32 	%p10, %r60, %r20;
	@%p10 bra 	$L__BB0_18;
	ld.global.f64 	%fd13, [%rd7+-24];
	mul.wide.s32 	%rd35, %r20, 8;
	add.s64 	%rd36, %rd1, %rd35;
	ld.global.f64 	%fd14, [%rd36];
	st.global.f64 	[%rd7+-24], %fd14;
	st.global.f64 	[%rd36], %fd13;
$L__BB0_18:
	add.s32 	%r77, %r77, -8;
	ld.global.u32 	%r62, [%rd6+-16];
	add.s32 	%r22, %r5, %r62;
	setp.eq.s32 	%p11, %r77, %r22;
	@%p11 bra 	$L__BB0_20;
	ld.global.f64 	%fd15, [%rd7+-32];
	mul.wide.s32 	%rd37, %r22, 8;
	add.s64 	%rd38, %rd1, %rd37;
	ld.global.f64 	%fd16, [%rd38];
	st.global.f64 	[%rd7+-32], %fd16;
	st.global.f64 	[%rd38], %fd15;
$L__BB0_20:
	add.s32 	%r78, %r78, -8;
	add.s32 	%r76, %r76, 8;
	add.s32 	%r79, %r79, -8;
	setp.ne.s32 	%p12, %r76, 0;
	@%p12 bra 	$L__BB0_4;
	add.s32 	%r81, %r78, 4;
$L__BB0_22:
	setp.eq.s32 	%p13, %r6, 0;
	@%p13 bra 	$L__BB0_41;
	and.b32  	%r28, %r41, 3;
	setp.lt.u32 	%p14, %r6, 4;
	@%p14 bra 	$L__BB0_32;
	add.s32 	%r29, %r5, %r81;
	cvt.s64.s32 	%rd39, %r4;
	cvt.s64.s32 	%rd40, %r81;
	add.s64 	%rd41, %rd39, %rd40;
	shl.b64 	%rd42, %rd41, 2;
	add.s64 	%rd8, %rd2, %rd42;
	ld.global.u32 	%r30, [%rd8+-4];
	setp.eq.s32 	%p15, %r81, %r30;
	cvt.s64.s32 	%rd43, %r2;
	add.s64 	%rd44, %rd40, %rd43;
	shl.b64 	%rd45, %rd44, 3;
	add.s64 	%rd9, %rd1, %rd45;
	@%p15 bra 	$L__BB0_26;
	ld.global.f64 	%fd17, [%rd9+-8];
	add.s32 	%r63, %r5, %r30;
	mul.wide.s32 	%rd46, %r63, 8;
	add.s64 	%rd47, %rd1, %rd46;
	ld.global.f64 	%fd18, [%rd47];
	st.global.f64 	[%rd9+-8], %fd18;
	st.global.f64 	[%rd47], %fd17;
$L__BB0_26:
	add.s32 	%r64, %r29, -1;
	ld.global.u32 	%r65, [%rd8+-8];
	add.s32 	%r31, %r5, %r65;
	setp.eq.s32 	%p16, %r64, %r31;
	@%p16 bra 	$L__BB0_28;
	ld.global.f64 	%fd19, [%rd9+-16];
	mul.wide.s32 	%rd48, %r31, 8;
	add.s64 	%rd49, %rd1, %rd48;
	ld.global.f64 	%fd20, [%rd49];
	st.global.f64 	[%rd9+-16], %fd20;
	st.global.f64 	[%rd49], %fd19;
$L__BB0_28:
	add.s32 	%r66, %r29, -2;
	ld.global.u32 	%r67, [%rd8+-12];
	add.s32 	%r32, %r5, %r67;
	setp.eq.s32 	%p17, %r66, %r32;
	@%p17 bra 	$L__BB0_30;
	ld.global.f64 	%fd21, [%rd9+-24];
	mul.wide.s32 	%rd50, %r32, 8;
	add.s64 	%rd51, %rd1, %rd50;
	ld.global.f64 	%fd22, [%rd51];
	st.global.f64 	[%rd9+-24], %fd22;
	st.global.f64 	[%rd51], %fd21;
$L__BB0_30:
	add.s32 	%r81, %r81, -4;
	add.s32 	%r68, %r29, -3;
	ld.global.u32 	%r69, [%rd8+-16];
	add.s32 	%r34, %r5, %r69;
	setp.eq.s32 	%p18, %r68, %r34;
	@%p18 bra 	$L__BB0_32;
	ld.global.f64 	%fd23, [%rd9+-32];
	mul.wide.s32 	%rd52, %r34, 8;
	add.s64 	%rd53, %rd1, %rd52;
	ld.global.f64 	%fd24, [%rd53];
	st.global.f64 	[%rd9+-32], %fd24;
	st.global.f64 	[%rd53], %fd23;
$L__BB0_32:
	setp.eq.s32 	%p19, %r28, 0;
	@%p19 bra 	$L__BB0_41;
	setp.eq.s32 	%p20, %r28, 1;
	mov.u32 	%r82, %r81;
	@%p20 bra 	$L__BB0_38;
	cvt.s64.s32 	%rd54, %r4;
	cvt.s64.s32 	%rd55, %r81;
	add.s64 	%rd56, %rd54, %rd55;
	shl.b64 	%rd57, %rd56, 2;
	add.s64 	%rd10, %rd2, %rd57;
	ld.global.u32 	%r36, [%rd10+-4];
	setp.eq.s32 	%p21, %r81, %r36;
	cvt.s64.s32 	%rd58, %r2;
	add.s64 	%rd59, %rd55, %rd58;
	shl.b64 	%rd60, %rd59, 3;
	add.s64 	%rd11, %rd1, %rd60;
	@%p21 bra 	$L__BB0_36;
	ld.global.f64 	%fd25, [%rd11+-8];
	add.s32 	%r70, %r5, %r36;
	mul.wide.s32 	%rd61, %r70, 8;
	add.s64 	%rd62, %rd1, %rd61;
	ld.global.f64 	%fd26, [%rd62];
	st.global.f64 	[%rd11+-8], %fd26;
	st.global.f64 	[%rd62], %fd25;
$L__BB0_36:
	add.s32 	%r82, %r81, -2;
	add.s32 	%r71, %r5, %r81;
	add.s32 	%r72, %r71, -1;
	ld.global.u32 	%r73, [%rd10+-8];
	add.s32 	%r38, %r5, %r73;
	setp.eq.s32 	%p22, %r72, %r38;
	@%p22 bra 	$L__BB0_38;
	ld.global.f64 	%fd27, [%rd11+-16];
	mul.wide.s32 	%rd63, %r38, 8;
	add.s64 	%rd64, %rd1, %rd63;
	ld.global.f64 	%fd28, [%rd64];
	st.global.f64 	[%rd11+-16], %fd28;
	st.global.f64 	[%rd64], %fd27;
$L__BB0_38:
	and.b32  	%r74, %r41, 1;
	setp.eq.b32 	%p23, %r74, 1;
	not.pred 	%p24, %p23;
	@%p24 bra 	$L__BB0_41;
	cvt.s64.s32 	%rd65, %r4;
	cvt.s64.s32 	%rd12, %r82;
	add.s64 	%rd66, %rd65, %rd12;
	shl.b64 	%rd67, %rd66, 2;
	add.s64 	%rd68, %rd2, %rd67;
	ld.global.u32 	%r75, [%rd68+-4];
	add.s32 	%r40, %r5, %r75;
	setp.eq.s32 	%p25, %r82, %r75;
	@%p25 bra 	$L__BB0_41;
	cvt.s64.s32 	%rd69, %r2;
	add.s64 	%rd70, %rd12, %rd69;
	shl.b64 	%rd71, %rd70, 3;
	add.s64 	%rd72, %rd1, %rd71;
	ld.global.f64 	%fd29, [%rd72+-8];
	mul.wide.s32 	%rd73, %r40, 8;
	add.s64 	%rd74, %rd1, %rd73;
	ld.global.f64 	%fd30, [%rd74];
	st.global.f64 	[%rd72+-8], %fd30;
	st.global.f64 	[%rd74], %fd29;
$L__BB0_41:
	ret;

}


// ===== COMPILED SASS (sm_100) =====

	.target	sm_100

	.elftype	@"ET_EXEC"


//--------------------- .note.nv.tkinfo           --------------------------
	.section	.note.nv.tkinfo,"",@"SHT_NOTE"
	.sectionflags	@"SHF_NOTE_NV_TKINFO"
	.tkinfo
        /*0018*/ 	.word	0x00000002
        /*0030*/ 	.string	""
        /*0030*/ 	.string	"ptxas"
        /*0030*/ 	.string	"Cuda compilation tools, release 13.0, V13.0.88"
        /*0030*/ 	.string	"Build cuda_13.0.r13.0/compiler.36424714_0"
        /*0030*/ 	.string	"-arch sm_100 -m 64 "



//--------------------- .note.nv.cuinfo           --------------------------
	.section	.note.nv.cuinfo,"",@"SHT_NOTE"
	.sectionflags	@"SHF_NOTE_NV_CUINFO"
        /*0018*/ 	.short	0x0002
        /*001a*/ 	.short	0x0064
        /*001c*/ 	.short	0x0082
	.zero		2


//--------------------- .nv.info                  --------------------------
	.section	.nv.info,"",@"SHT_CUDA_INFO"
	.align	4


	//----- nvinfo : EIATTR_REGCOUNT
	.align		4
        /*0000*/ 	.byte	0x04, 0x2f
        /*0002*/ 	.short	(.L_1 - .L_0)
	.align		4
.L_0:
        /*0004*/ 	.word	index@(unPivotMatrixKernel)
        /*0008*/ 	.word	0x0000001c


	//----- nvinfo : EIATTR_FRAME_SIZE
	.align		4
.L_1:
        /*000c*/ 	.byte	0x04, 0x11
        /*000e*/ 	.short	(.L_3 - .L_2)
	.align		4
.L_2:
        /*0010*/ 	.word	index@(unPivotMatrixKernel)
        /*0014*/ 	.word	0x00000000


	//----- nvinfo : EIATTR_MIN_STACK_SIZE
	.align		4
.L_3:
        /*0018*/ 	.byte	0x04, 0x12
        /*001a*/ 	.short	(.L_5 - .L_4)
	.align		4
.L_4:
        /*001c*/ 	.word	index@(unPivotMatrixKernel)
        /*0020*/ 	.word	0x00000000
.L_5:


//--------------------- .nv.compat                --------------------------
	.section	.nv.compat,"",@"SHT_CUDA_COMPAT_INFO"
	.align	4
        /*0000*/ 	.byte	0x02, 0x09, 0x00, 0x00, 0x02, 0x02, 0x01, 0x00, 0x02, 0x05, 0x05, 0x00, 0x03, 0x07, 0x01, 0x01
        /*0010*/ 	.byte	0x02, 0x03, 0x00, 0x00, 0x02, 0x06, 0x01, 0x00, 0x04, 0x0b, 0x08, 0x00, 0x09, 0x00, 0x00, 0x00
        /*0020*/ 	.byte	0x00, 0x00, 0x00, 0x00


//--------------------- .nv.info.unPivotMatrixKernel --------------------------
	.section	.nv.info.unPivotMatrixKernel,"",@"SHT_CUDA_INFO"
	.sectionflags	@""
	.align	4


	//----- nvinfo : EIATTR_CUDA_API_VERSION
	.align		4
        /*0000*/ 	.byte	0x04, 0x37
        /*0002*/ 	.short	(.L_7 - .L_6)
.L_6:
        /*0004*/ 	.word	0x00000082


	//----- nvinfo : EIATTR_KPARAM_INFO
	.align		4
.L_7:
        /*0008*/ 	.byte	0x04, 0x17
        /*000a*/ 	.short	(.L_9 - .L_8)
.L_8:
        /*000c*/ 	.word	0x00000000
        /*0010*/ 	.short	0x0004
        /*0012*/ 	.short	0x001c
        /*0014*/ 	.byte	0x00, 0xf0, 0x11, 0x00


	//----- nvinfo : EIATTR_KPARAM_INFO
	.align		4
.L_9:
        /*0018*/ 	.byte	0x04, 0x17
        /*001a*/ 	.short	(.L_11 - .L_10)
.L_10:
        /*001c*/ 	.word	0x00000000
        /*0020*/ 	.short	0x0003
        /*0022*/ 	.short	0x0018
        /*0024*/ 	.byte	0x00, 0xf0, 0x11, 0x00


	//----- nvinfo : EIATTR_KPARAM_INFO
	.align		4
.L_11:
        /*0028*/ 	.byte	0x04, 0x17
        /*002a*/ 	.short	(.L_13 - .L_12)
.L_12:
        /*002c*/ 	.word	0x00000000
        /*0030*/ 	.short	0x0002
        /*0032*/ 	.short	0x0010
        /*0034*/ 	.byte	0x00, 0xf5, 0x21, 0x00


	//----- nvinfo : EIATTR_KPARAM_INFO
	.align		4
.L_13:
        /*0038*/ 	.byte	0x04, 0x17
        /*003a*/ 	.short	(.L_15 - .L_14)
.L_14:
        /*003c*/ 	.word	0x00000000
        /*0040*/ 	.short	0x0001
        /*0042*/ 	.short	0x0008
        /*0044*/ 	.byte	0x00, 0xf0, 0x11, 0x00


	//----- nvinfo : EIATTR_KPARAM_INFO
	.align		4
.L_15:
        /*0048*/ 	.byte	0x04, 0x17
        /*004a*/ 	.short	(.L_17 - .L_16)
.L_16:
        /*004c*/ 	.word	0x00000000
        /*0050*/ 	.short	0x0000
        /*0052*/ 	.short	0x0000
        /*0054*/ 	.byte	0x00, 0xf5, 0x21, 0x00


	//----- nvinfo : EIATTR_SPARSE_MMA_MASK
	.align		4
.L_17:
        /*0058*/ 	.byte	0x03, 0x50
        /*005a*/ 	.short	0x0000


	//----- nvinfo : EIATTR_MAXREG_COUNT
	.align		4
        /*005c*/ 	.byte	0x03, 0x1b
        /*005e*/ 	.short	0x00ff


	//----- nvinfo : EIATTR_MERCURY_ISA_VERSION
	.align		4
        /*0060*/ 	.byte	0x03, 0x5f
        /*0062*/ 	.short	0x0101


	//----- nvinfo : EIATTR_VRC_CTA_INIT_COUNT
	.align		4
        /*0064*/ 	.byte	0x02, 0x4a
	.zero		1
	.zero		1


	//----- nvinfo : EIATTR_EXIT_INSTR_OFFSETS
	.align		4
        /*0068*/ 	.byte	0x04, 0x1c
        /*006a*/ 	.short	(.L_19 - .L_18)


	//   ....[0]....
.L_18:
        /*006c*/ 	.word	0x00000070


	//   ....[1]....
        /*0070*/ 	.word	0x000001a0


	//   ....[2]....
        /*0074*/ 	.word	0x00000960


	//   ....[3]....
        /*0078*/ 	.word	0x00000d30


	//   ....[4]....
        /*007c*/ 	.word	0x00000fb0


	//   ....[5]....
        /*0080*/ 	.word	0x00001040


	//   ....[6]....
        /*0084*/ 	.word	0x00001110


	//----- nvinfo : EIATTR_CRS_STACK_SIZE
	.align		4
.L_19:
        /*0088*/ 	.byte	0x04, 0x1e
        /*008a*/ 	.short	(.L_21 - .L_20)
.L_20:
        /*008c*/ 	.word	0x00000000


	//----- nvinfo : EIATTR_CBANK_PARAM_SIZE
	.align		4
.L_21:
        /*0090*/ 	.byte	0x03, 0x19
        /*0092*/ 	.short	0x0020


	//----- nvinfo : EIATTR_PARAM_CBANK
	.align		4
        /*0094*/ 	.byte	0x04, 0x0a
        /*0096*/ 	.short	(.L_23 - .L_22)
	.align		4
.L_22:
        /*0098*/ 	.word	index@(.nv.constant0.unPivotMatrixKernel)
        /*009c*/ 	.short	0x0380
        /*009e*/ 	.short	0x0020


	//----- nvinfo : EIATTR_SW_WAR
	.align		4
.L_23:
        /*00a0*/ 	.byte	0x04, 0x36
        /*00a2*/ 	.short	(.L_25 - .L_24)
.L_24:
        /*00a4*/ 	.word	0x00000008
.L_25:


//--------------------- .nv.callgraph             --------------------------
	.section	.nv.callgraph,"",@"SHT_CUDA_CALLGRAPH"
	.align	4
	.sectionentsize	8
	.align		4
        /*0000*/ 	.word	0x00000000
	.align		4
        /*0004*/ 	.word	0xffffffff
	.align		4
        /*0008*/ 	.word	0x00000000
	.align		4
        /*000c*/ 	.word	0xfffffffe
	.align		4
        /*0010*/ 	.word	0x00000000
	.align		4
        /*0014*/ 	.word	0xfffffffd
	.align		4
        /*0018*/ 	.word	0x00000000
	.align		4
        /*001c*/ 	.word	0xfffffffc


//--------------------- .text.unPivotMatrixKernel --------------------------
	.section	.text.unPivotMatrixKernel,"ax",@progbits
	.align	128
        .global         unPivotMatrixKernel
        .type           unPivotMatrixKernel,@function
        .size           unPivotMatrixKernel,(.L_x_7 - unPivotMatrixKernel)
        .other          unPivotMatrixKernel,@"STO_CUDA_ENTRY STV_DEFAULT"
unPivotMatrixKernel:
.text.unPivotMatrixKernel:
[----:B------:R-:W-:Y:S01]  /*0000*/  LDC R1, c[0x0][0x37c] ;  /* 0x0000df00ff017b82 */ /* 0x000fe20000000800 */
[----:B------:R-:W0:Y:S07]  /*0010*/  S2R R3, SR_TID.X ;  /* 0x0000000000037919 */ /* 0x000e2e0000002100 */
[----:B------:R-:W0:Y:S01]  /*0020*/  S2UR UR4, SR_CTAID.X ;  /* 0x00000000000479c3 */ /* 0x000e220000002500 */
[----:B------:R-:W1:Y:S07]  /*0030*/  LDCU UR5, c[0x0][0x39c] ;  /* 0x00007380ff0577ac */ /* 0x000e6e0008000800 */
[----:B------:R-:W0:Y:S02]  /*0040*/  LDC R4, c[0x0][0x360] ;  /* 0x0000d800ff047b82 */ /* 0x000e240000000800 */
[----:B0-----:R-:W-:-:S05]  /*0050*/  IMAD R4, R4, UR4, R3 ;  /* 0x0000000404047c24 */ /* 0x001fca000f8e0203 */
[----:B-1----:R-:W-:-:S13]  /*0060*/  ISETP.GE.AND P0, PT, R4, UR5, PT ;  /* 0x0000000504007c0c */ /* 0x002fda000bf06270 */
[----:B------:R-:W-:Y:S05]  /*0070*/  @P0 EXIT ;  /* 0x000000000000094d */ /* 0x000fea0003800000 */
[----:B------:R-:W0:Y:S02]  /*0080*/  LDC R11, c[0x0][0x388] ;  /* 0x0000e200ff0b7b82 */ /* 0x000e240000000800 */
[----:B0-----:R-:W-:Y:S02]  /*0090*/  IABS R5, R11 ;  /* 0x0000000b00057213 */ /* 0x001fe40000000000 */
[----:B------:R-:W-:Y:S02]  /*00a0*/  ISETP.GE.AND P1, PT, R11, 0x1, PT ;  /* 0x000000010b00780c */ /* 0x000fe40003f26270 */
[----:B------:R-:W0:Y:S08]  /*00b0*/  I2F.RP R0, R5 ;  /* 0x0000000500007306 */ /* 0x000e300000209400 */
[----:B0-----:R-:W0:Y:S02]  /*00c0*/  MUFU.RCP R0, R0 ;  /* 0x0000000000007308 */ /* 0x001e240000001000 */
[----:B0-----:R-:W-:-:S06]  /*00d0*/  VIADD R2, R0, 0xffffffe ;  /* 0x0ffffffe00027836 */ /* 0x001fcc0000000000 */
[----:B------:R0:W1:Y:S02]  /*00e0*/  F2I.FTZ.U32.TRUNC.NTZ R3, R2 ;  /* 0x0000000200037305 */ /* 0x000064000021f000 */
[----:B0-----:R-:W-:Y:S02]  /*00f0*/  IMAD.MOV.U32 R2, RZ, RZ, RZ ;  /* 0x000000ffff027224 */ /* 0x001fe400078e00ff */
[----:B-1----:R-:W-:-:S04]  /*0100*/  IMAD.MOV R6, RZ, RZ, -R3 ;  /* 0x000000ffff067224 */ /* 0x002fc800078e0a03 */
[----:B------:R-:W-:Y:S01]  /*0110*/  IMAD R7, R6, R5, RZ ;  /* 0x0000000506077224 */ /* 0x000fe200078e02ff */
[----:B------:R-:W-:-:S03]  /*0120*/  IABS R6, R4 ;  /* 0x0000000400067213 */ /* 0x000fc60000000000 */
[----:B------:R-:W-:-:S06]  /*0130*/  IMAD.HI.U32 R3, R3, R7, R2 ;  /* 0x0000000703037227 */ /* 0x000fcc00078e0002 */
[----:B------:R-:W-:-:S04]  /*0140*/  IMAD.HI.U32 R3, R3, R6, RZ ;  /* 0x0000000603037227 */ /* 0x000fc800078e00ff */
[----:B------:R-:W-:-:S04]  /*0150*/  IMAD.MOV R3, RZ, RZ, -R3 ;  /* 0x000000ffff037224 */ /* 0x000fc800078e0a03 */
[----:B------:R-:W-:-:S05]  /*0160*/  IMAD R0, R5, R3, R6 ;  /* 0x0000000305007224 */ /* 0x000fca00078e0206 */
[----:B------:R-:W-:-:S13]  /*0170*/  ISETP.GT.U32.AND P0, PT, R5, R0, PT ;  /* 0x000000000500720c */ /* 0x000fda0003f04070 */
[----:B------:R-:W-:-:S05]  /*0180*/  @!P0 IMAD.IADD R0, R0, 0x1, -R5 ;  /* 0x0000000100008824 */ /* 0x000fca00078e0a05 */
[----:B------:R-:W-:Y:S01]  /*0190*/  ISETP.GT.U32.AND P0, PT, R5, R0, PT ;  /* 0x000000000500720c */ /* 0x000fe20003f04070 */
[----:B------:R-:W-:-:S12]  /*01a0*/  @!P1 EXIT ;  /* 0x000000000000994d */ /* 0x000fd80003800000 */
[----:B------:R-:W0:Y:S01]  /*01b0*/  LDCU UR5, c[0x0][0x398] ;  /* 0x00007300ff0577ac */ /* 0x000e220008000800 */
[----:B------:R-:W-:Y:S01]  /*01c0*/  ISETP.GE.AND P2, PT, R4, RZ, PT ;  /* 0x000000ff0400720c */ /* 0x000fe20003f46270 */
[----:B------:R-:W-:Y:S01]  /*01d0*/  @!P0 IMAD.IADD R0, R0, 0x1, -R5 ;  /* 0x0000000100008824 */ /* 0x000fe200078e0a05 */
[C---:B------:R-:W-:Y:S01]  /*01e0*/  ISETP.NE.AND P1, PT, R11.reuse, RZ, PT ;  /* 0x000000ff0b00720c */ /* 0x040fe20003f25270 */
[----:B------:R-:W1:Y:S01]  /*01f0*/  LDCU UR4, c[0x0][0x388] ;  /* 0x00007100ff0477ac */ /* 0x000e620008000800 */
[C---:B------:R-:W-:Y:S01]  /*0200*/  ISETP.GE.U32.AND P0, PT, R11.reuse, 0x8, PT ;  /* 0x000000080b00780c */ /* 0x040fe20003f06070 */
[----:B------:R-:W-:Y:S01]  /*0210*/  IMAD.MOV.U32 R5, RZ, RZ, R0 ;  /* 0x000000ffff057224 */ /* 0x000fe200078e0000 */
[----:B------:R-:W-:Y:S01]  /*0220*/  LOP3.LUT R13, R11, 0x7, RZ, 0xc0, !PT ;  /* 0x000000070b0d7812 */ /* 0x000fe200078ec0ff */
[----:B------:R-:W2:Y:S06]  /*0230*/  LDCU.64 UR8, c[0x0][0x358] ;  /* 0x00006b00ff0877ac */ /* 0x000eac0008000a00 */
[----:B------:R-:W-:-:S02]  /*0240*/  @!P2 IMAD.MOV R5, RZ, RZ, -R5 ;  /* 0x000000ffff05a224 */ /* 0x000fc400078e0a05 */
[----:B------:R-:W-:Y:S01]  /*0250*/  @!P1 LOP3.LUT R5, RZ, R11, RZ, 0x33, !PT ;  /* 0x0000000bff059212 */ /* 0x000fe200078e33ff */
[----:B0-----:R-:W-:-:S04]  /*0260*/  IMAD R0, R4, UR5, RZ ;  /* 0x0000000504007c24 */ /* 0x001fc8000f8e02ff */
[----:B------:R-:W-:Y:S02]  /*0270*/  IMAD.IADD R3, R4, 0x1, -R5 ;  /* 0x0000000104037824 */ /* 0x000fe400078e0a05 */
[----:B-1----:R-:W-:Y:S02]  /*0280*/  IMAD.U32 R9, RZ, RZ, UR4 ;  /* 0x00000004ff097e24 */ /* 0x002fe4000f8e00ff */
[----:B------:R-:W-:Y:S01]  /*0290*/  VIADD R2, R0, 0xffffffff ;  /* 0xffffffff00027836 */ /* 0x000fe20000000000 */
[----:B--2---:R-:W-:Y:S06]  /*02a0*/  @!P0 BRA `(.L_x_0) ;  /* 0x0000000400a88947 */ /* 0x004fec0003800000 */
[----:B------:R-:W0:Y:S01]  /*02b0*/  LDCU.64 UR6, c[0x0][0x390] ;  /* 0x00007200ff0677ac */ /* 0x000e220008000a00 */
[C---:B------:R-:W-:Y:S01]  /*02c0*/  LOP3.LUT R12, R11.reuse, 0x7ffffff8, RZ, 0xc0, !PT ;  /* 0x7ffffff80b0c7812 */ /* 0x040fe200078ec0ff */
[----:B------:R-:W-:Y:S01]  /*02d0*/  VIADD R10, R11, 0xfffffffc ;  /* 0xfffffffc0b0a7836 */ /* 0x000fe20000000000 */
[----:B------:R-:W-:Y:S01]  /*02e0*/  SHF.R.S32.HI R9, RZ, 0x1f, R5 ;  /* 0x0000001fff097819 */ /* 0x000fe20000011405 */
[----:B------:R-:W-:Y:S01]  /*02f0*/  IMAD.IADD R11, R0, 0x1, R11 ;  /* 0x00000001000b7824 */ /* 0x000fe200078e020b */
[C---:B------:R-:W-:Y:S01]  /*0300*/  IADD3 R8, P0, PT, R4.reuse, -R5, RZ ;  /* 0x8000000504087210 */ /* 0x040fe20007f1e0ff */
[----:B------:R-:W-:Y:S01]  /*0310*/  IMAD.MOV R12, RZ, RZ, -R12 ;  /* 0x000000ffff0c7224 */ /* 0x000fe200078e0a0c */
[----:B------:R-:W1:Y:S02]  /*0320*/  LDCU.64 UR10, c[0x0][0x380] ;  /* 0x00007000ff0a77ac */ /* 0x000e640008000a00 */
[----:B------:R-:W-:Y:S01]  /*0330*/  LEA.HI.X.SX32 R9, R4, ~R9, 0x1, P0 ;  /* 0x8000000904097211 */ /* 0x000fe200000f0eff */
[----:B0-----:R-:W-:-:S04]  /*0340*/  UIADD3 UR5, UP0, UPT, UR6, -0x20, URZ ;  /* 0xffffffe006057890 */ /* 0x001fc8000ff1e0ff */
[----:B------:R-:W-:-:S12]  /*0350*/  UIADD3.X UR6, UPT, UPT, UR7, -0x1, URZ, UP0, !UPT ;  /* 0xffffffff07067890 */ /* 0x000fd800087fe4ff */
.L_x_1:
[----:B------:R-:W-:Y:S02]  /*0360*/  USHF.R.S32.HI UR7, URZ, 0x1f, UR4 ;  /* 0x0000001fff077899 */ /* 0x000fe40008011404 */
[----:B------:R-:W-:-:S04]  /*0370*/  IADD3 R4, P0, PT, R8, UR4, RZ ;  /* 0x0000000408047c10 */ /* 0x000fc8000ff1e0ff */
[----:B------:R-:W-:Y:S02]  /*0380*/  IADD3.X R5, PT, PT, R9, UR7, RZ, P0, !PT ;  /* 0x0000000709057c10 */ /* 0x000fe400087fe4ff */
[----:B-1----:R-:W-:-:S04]  /*0390*/  LEA R6, P0, R4, UR10, 0x2 ;  /* 0x0000000a04067c11 */ /* 0x002fc8000f8010ff */
[----:B------:R-:W-:-:S05]  /*03a0*/  LEA.HI.X R7, R4, UR11, R5, 0x2, P0 ;  /* 0x0000000b04077c11 */ /* 0x000fca00080f1405 */
[----:B------:R-:W2:Y:S01]  /*03b0*/  LDG.E R17, desc[UR8][R6.64+-0x4] ;  /* 0xfffffc0806117981 */ /* 0x000ea2000c1e1900 */
[----:B------:R-:W-:Y:S01]  /*03c0*/  VIADD R4, R10, 0x4 ;  /* 0x000000040a047836 */ /* 0x000fe20000000000 */
[----:B------:R-:W-:-:S04]  /*03d0*/  IADD3 R5, P1, PT, R0, UR4, RZ ;  /* 0x0000000400057c10 */ /* 0x000fc8000ff3e0ff */
[----:B------:R-:W-:Y:S02]  /*03e0*/  LEA.HI.X.SX32 R16, R0, UR7, 0x1, P1 ;  /* 0x0000000700107c11 */ /* 0x000fe400088f0eff */
[----:B--2---:R-:W-:Y:S02]  /*03f0*/  ISETP.NE.AND P0, PT, R4, R17, PT ;  /* 0x000000110400720c */ /* 0x004fe40003f05270 */
[----:B------:R-:W-:-:S04]  /*0400*/  LEA R4, P1, R5, UR5, 0x3 ;  /* 0x0000000505047c11 */ /* 0x000fc8000f8218ff */
[----:B------:R-:W-:-:S07]  /*0410*/  LEA.HI.X R5, R5, UR6, R16, 0x3, P1 ;  /* 0x0000000605057c11 */ /* 0x000fce00088f1c10 */
[----:B------:R-:W0:Y:S01]  /*0420*/  @P0 LDC.64 R14, c[0x0][0x390] ;  /* 0x0000e400ff0e0b82 */ /* 0x000e220000000a00 */
[----:B------:R-:W-:-:S04]  /*0430*/  @P0 IMAD.IADD R17, R2, 0x1, R17 ;  /* 0x0000000102110824 */ /* 0x000fc800078e0211 */
[----:B0-----:R-:W-:Y:S02]  /*0440*/  @P0 IMAD.WIDE R16, R17, 0x8, R14 ;  /* 0x0000000811100825 */ /* 0x001fe400078e020e */
[----:B------:R-:W2:Y:S04]  /*0450*/  @P0 LDG.E.64 R14, desc[UR8][R4.64+0x18] ;  /* 0x00001808040e0981 */ /* 0x000ea8000c1e1b00 */
[----:B------:R-:W3:Y:S04]  /*0460*/  @P0 LDG.E.64 R18, desc[UR8][R16.64] ;  /* 0x0000000810120981 */ /* 0x000ee8000c1e1b00 */
[----:B---3--:R-:W-:Y:S04]  /*0470*/  @P0 STG.E.64 desc[UR8][R4.64+0x18], R18 ;  /* 0x0000181204000986 */ /* 0x008fe8000c101b08 */
[----:B--2---:R0:W-:Y:S04]  /*0480*/  @P0 STG.E.64 desc[UR8][R16.64], R14 ;  /* 0x0000000e10000986 */ /* 0x0041e8000c101b08 */
[----:B------:R-:W2:Y:S01]  /*0490*/  LDG.E R21, desc[UR8][R6.64+-0x8] ;  /* 0xfffff80806157981 */ /* 0x000ea2000c1e1900 */
[----:B------:R-:W-:-:S02]  /*04a0*/  VIADD R20, R11, 0xfffffffe ;  /* 0xfffffffe0b147836 */ /* 0x000fc40000000000 */
[----:B--2---:R-:W-:-:S05]  /*04b0*/  IMAD.IADD R21, R2, 0x1, R21 ;  /* 0x0000000102157824 */ /* 0x004fca00078e0215 */
[----:B------:R-:W-:-:S13]  /*04c0*/  ISETP.NE.AND P0, PT, R20, R21, PT ;  /* 0x000000151400720c */ /* 0x000fda0003f05270 */
[----:B------:R-:W1:Y:S02]  /*04d0*/  @P0 LDC.64 R22, c[0x0][0x390] ;  /* 0x0000e400ff160b82 */ /* 0x000e640000000a00 */
[----:B-1----:R-:W-:Y:S02]  /*04e0*/  @P0 IMAD.WIDE R22, R21, 0x8, R22 ;  /* 0x0000000815160825 */ /* 0x002fe400078e0216 */
[----:B------:R-:W2:Y:S04]  /*04f0*/  @P0 LDG.E.64 R20, desc[UR8][R4.64+0x10] ;  /* 0x0000100804140981 */ /* 0x000ea8000c1e1b00 */
[----:B------:R-:W3:Y:S04]  /*0500*/  @P0 LDG.E.64 R24, desc[UR8][R22.64] ;  /* 0x0000000816180981 */ /* 0x000ee8000c1e1b00 */
[----:B---3--:R-:W-:Y:S04]  /*0510*/  @P0 STG.E.64 desc[UR8][R4.64+0x10], R24 ;  /* 0x0000101804000986 */ /* 0x008fe8000c101b08 */
[----:B--2---:R1:W-:Y:S04]  /*0520*/  @P0 STG.E.64 desc[UR8][R22.64], R20 ;  /* 0x0000001416000986 */ /* 0x0043e8000c101b08 */
[----:B0-----:R-:W2:Y:S01]  /*0530*/  LDG.E R15, desc[UR8][R6.64+-0xc] ;  /* 0xfffff408060f7981 */ /* 0x001ea2000c1e1900 */
[----:B------:R-:W-:-:S02]  /*0540*/  VIADD R14, R11, 0xfffffffd ;  /* 0xfffffffd0b0e7836 */ /* 0x000fc40000000000 */
[----:B--2---:R-:W-:-:S05]  /*0550*/  IMAD.IADD R15, R2, 0x1, R15 ;  /* 0x00000001020f7824 */ /* 0x004fca00078e020f */
[----:B------:R-:W-:-:S13]  /*0560*/  ISETP.NE.AND P0, PT, R14, R15, PT ;  /* 0x0000000f0e00720c */ /* 0x000fda0003f05270 */
[----:B------:R-:W0:Y:S02]  /*0570*/  @P0 LDC.64 R16, c[0x0][0x390] ;  /* 0x0000e400ff100b82 */ /* 0x000e240000000a00 */
[----:B0-----:R-:W-:Y:S02]  /*0580*/  @P0 IMAD.WIDE R16, R15, 0x8, R16 ;  /* 0x000000080f100825 */ /* 0x001fe400078e0210 */
[----:B------:R-:W2:Y:S04]  /*0590*/  @P0 LDG.E.64 R14, desc[UR8][R4.64+0x8] ;  /* 0x00000808040e0981 */ /* 0x000ea8000c1e1b00 */
[----:B------:R-:W3:Y:S04]  /*05a0*/  @P0 LDG.E.64 R18, desc[UR8][R16.64] ;  /* 0x0000000810120981 */ /* 0x000ee8000c1e1b00 */
[----:B---3--:R-:W-:Y:S04]  /*05b0*/  @P0 STG.E.64 desc[UR8][R4.64+0x8], R18 ;  /* 0x0000081204000986 */ /* 0x008fe8000c101b08 */
[----:B--2---:R0:W-:Y:S04]  /*05c0*/  @P0 STG.E.64 desc[UR8][R16.64], R14 ;  /* 0x0000000e10000986 */ /* 0x0041e8000c101b08 */
[----:B-1----:R-:W2:Y:S01]  /*05d0*/  LDG.E R21, desc[UR8][R6.64+-0x10] ;  /* 0xfffff00806157981 */ /* 0x002ea2000c1e1900 */
        /* <DEDUP_REMOVED lines=37> */
[----:B---3--:R0:W-:Y:S04]  /*0830*/  @P0 STG.E.64 desc[UR8][R4.64+-0x18], R18 ;  /* 0xffffe81204000986 */ /* 0x0081e8000c101b08 */
        /* <DEDUP_REMOVED lines=8> */
[----:B------:R-:W3:Y:S01]  /*08c0*/  @P0 LDG.E.64 R24, desc[UR8][R22.64] ;  /* 0x0000000816180981 */ /* 0x000ee2000c1e1b00 */
[----:B------:R-:W-:Y:S01]  /*08d0*/  VIADD R12, R12, 0x8 ;  /* 0x000000080c0c7836 */ /* 0x000fe20000000000 */
[----:B------:R-:W-:Y:S01]  /*08e0*/  UIADD3 UR4, UPT, UPT, UR4, -0x8, URZ ;  /* 0xfffffff804047890 */ /* 0x000fe2000fffe0ff */
[----:B------:R-:W-:Y:S01]  /*08f0*/  VIADD R10, R10, 0xfffffff8 ;  /* 0xfffffff80a0a7836 */ /* 0x000fe20000000000 */
[----:B---3--:R0:W-:Y:S04]  /*0900*/  @P0 STG.E.64 desc[UR8][R4.64+-0x20], R24 ;  /* 0xffffe01804000986 */ /* 0x0081e8000c101b08 */
[----:B--2---:R0:W-:Y:S01]  /*0910*/  @P0 STG.E.64 desc[UR8][R22.64], R20 ;  /* 0x0000001416000986 */ /* 0x0041e2000c101b08 */
[----:B------:R-:W-:-:S13]  /*0920*/  ISETP.NE.AND P0, PT, R12, RZ, PT ;  /* 0x000000ff0c00720c */ /* 0x000fda0003f05270 */
[----:B0-----:R-:W-:Y:S05]  /*0930*/  @P0 BRA `(.L_x_1) ;  /* 0xfffffff800880947 */ /* 0x001fea000383ffff */
[----:B------:R-:W-:-:S07]  /*0940*/  VIADD R9, R10, 0x4 ;  /* 0x000000040a097836 */ /* 0x000fce0000000000 */
.L_x_0:
[----:B------:R-:W-:-:S13]  /*0950*/  ISETP.NE.AND P0, PT, R13, RZ, PT ;  /* 0x000000ff0d00720c */ /* 0x000fda0003f05270 */
[----:B------:R-:W-:Y:S05]  /*0960*/  @!P0 EXIT ;  /* 0x000000000000894d */ /* 0x000fea0003800000 */
[----:B------:R-:W0:Y:S01]  /*0970*/  LDC R8, c[0x0][0x388] ;  /* 0x0000e200ff087b82 */ /* 0x000e220000000800 */
[----:B------:R-:W-:Y:S02]  /*0980*/  ISETP.GE.U32.AND P1, PT, R13, 0x4, PT ;  /* 0x000000040d00780c */ /* 0x000fe40003f26070 */
[----:B0-----:R-:W-:-:S04]  /*0990*/  LOP3.LUT R11, R8, 0x3, RZ, 0xc0, !PT ;  /* 0x00000003080b7812 */ /* 0x001fc800078ec0ff */
[----:B------:R-:W-:-:S07]  /*09a0*/  ISETP.NE.AND P0, PT, R11, RZ, PT ;  /* 0x000000ff0b00720c */ /* 0x000fce0003f05270 */
[----:B------:R-:W-:Y:S06]  /*09b0*/  @!P1 BRA `(.L_x_2) ;  /* 0x0000000000dc9947 */ /* 0x000fec0003800000 */
[----:B------:R-:W0:Y:S01]  /*09c0*/  LDCU.64 UR4, c[0x0][0x380] ;  /* 0x00007000ff0477ac */ /* 0x000e220008000a00 */
[----:B------:R-:W-:Y:S02]  /*09d0*/  SHF.R.S32.HI R4, RZ, 0x1f, R9 ;  /* 0x0000001fff047819 */ /* 0x000fe40000011409 */
[----:B------:R-:W-:-:S04]  /*09e0*/  IADD3 R5, P1, PT, R3, R9, RZ ;  /* 0x0000000903057210 */ /* 0x000fc80007f3e0ff */
[----:B------:R-:W-:Y:S02]  /*09f0*/  LEA.HI.X.SX32 R10, R3, R4, 0x1, P1 ;  /* 0x00000004030a7211 */ /* 0x000fe400008f0eff */
[----:B0-----:R-:W-:-:S04]  /*0a00*/  LEA R6, P1, R5, UR4, 0x2 ;  /* 0x0000000405067c11 */ /* 0x001fc8000f8210ff */
[----:B------:R-:W-:Y:S01]  /*0a10*/  LEA.HI.X R7, R5, UR5, R10, 0x2, P1 ;  /* 0x0000000505077c11 */ /* 0x000fe200088f140a */
[----:B------:R-:W0:Y:S04]  /*0a20*/  LDCU.64 UR4, c[0x0][0x390] ;  /* 0x00007200ff0477ac */ /* 0x000e280008000a00 */
[----:B------:R-:W2:Y:S01]  /*0a30*/  LDG.E R13, desc[UR8][R6.64+-0x4] ;  /* 0xfffffc08060d7981 */ /* 0x000ea2000c1e1900 */
[----:B------:R-:W-:-:S04]  /*0a40*/  IADD3 R5, P2, PT, R0, R9, RZ ;  /* 0x0000000900057210 */ /* 0x000fc80007f5e0ff */
[----:B------:R-:W-:Y:S02]  /*0a50*/  LEA.HI.X.SX32 R10, R0, R4, 0x1, P2 ;  /* 0x00000004000a7211 */ /* 0x000fe400010f0eff */
[----:B0-----:R-:W-:-:S04]  /*0a60*/  LEA R4, P2, R5, UR4, 0x3 ;  /* 0x0000000405047c11 */ /* 0x001fc8000f8418ff */
[----:B------:R-:W-:Y:S02]  /*0a70*/  LEA.HI.X R5, R5, UR5, R10, 0x3, P2 ;  /* 0x0000000505057c11 */ /* 0x000fe400090f1c0a */
[----:B--2---:R-:W-:-:S13]  /*0a80*/  ISETP.NE.AND P1, PT, R9, R13, PT ;  /* 0x0000000d0900720c */ /* 0x004fda0003f25270 */
[----:B------:R-:W0:Y:S01]  /*0a90*/  @P1 LDC.64 R14, c[0x0][0x390] ;  /* 0x0000e400ff0e1b82 */ /* 0x000e220000000a00 */
[----:B------:R-:W-:-:S04]  /*0aa0*/  @P1 IMAD.IADD R13, R2, 0x1, R13 ;  /* 0x00000001020d1824 */ /* 0x000fc800078e020d */
[----:B0-----:R-:W-:Y:S02]  /*0ab0*/  @P1 IMAD.WIDE R14, R13, 0x8, R14 ;  /* 0x000000080d0e1825 */ /* 0x001fe400078e020e */
[----:B------:R-:W2:Y:S04]  /*0ac0*/  @P1 LDG.E.64 R12, desc[UR8][R4.64+-0x8] ;  /* 0xfffff808040c1981 */ /* 0x000ea8000c1e1b00 */
[----:B------:R-:W3:Y:S01]  /*0ad0*/  @P1 LDG.E.64 R16, desc[UR8][R14.64] ;  /* 0x000000080e101981 */ /* 0x000ee2000c1e1b00 */
[----:B------:R-:W-:-:S03]  /*0ae0*/  IMAD.IADD R10, R2, 0x1, R9 ;  /* 0x00000001020a7824 */ /* 0x000fc600078e0209 */
[----:B---3--:R-:W-:Y:S04]  /*0af0*/  @P1 STG.E.64 desc[UR8][R4.64+-0x8], R16 ;  /* 0xfffff81004001986 */ /* 0x008fe8000c101b08 */
[----:B--2---:R0:W-:Y:S04]  /*0b00*/  @P1 STG.E.64 desc[UR8][R14.64], R12 ;  /* 0x0000000c0e001986 */ /* 0x0041e8000c101b08 */
[----:B------:R-:W2:Y:S01]  /*0b10*/  LDG.E R19, desc[UR8][R6.64+-0x8] ;  /* 0xfffff80806137981 */ /* 0x000ea2000c1e1900 */
[----:B------:R-:W-:Y:S02]  /*0b20*/  VIADD R18, R10, 0xffffffff ;  /* 0xffffffff0a127836 */ /* 0x000fe40000000000 */
        /* <DEDUP_REMOVED lines=19> */
[----:B------:R-:W-:Y:S01]  /*0c60*/  VIADD R10, R10, 0xfffffffd ;  /* 0xfffffffd0a0a7836 */ /* 0x000fe20000000000 */
[----:B------:R-:W-:Y:S01]  /*0c70*/  BSSY.RECONVERGENT B0, `(.L_x_2) ;  /* 0x000000b000007945 */ /* 0x000fe20003800200 */
[----:B------:R-:W-:-:S02]  /*0c80*/  VIADD R9, R9, 0xfffffffc ;  /* 0xfffffffc09097836 */ /* 0x000fc40000000000 */
[----:B--2---:R-:W-:-:S05]  /*0c90*/  IMAD.IADD R19, R2, 0x1, R19 ;  /* 0x0000000102137824 */ /* 0x004fca00078e0213 */
[----:B------:R-:W-:-:S13]  /*0ca0*/  ISETP.NE.AND P1, PT, R10, R19, PT ;  /* 0x000000130a00720c */ /* 0x000fda0003f25270 */
[----:B0-----:R-:W-:Y:S05]  /*0cb0*/  @!P1 BRA `(.L_x_3) ;  /* 0x0000000000189947 */ /* 0x001fea0003800000 */
[----:B------:R-:W0:Y:S01]  /*0cc0*/  LDC.64 R12, c[0x0][0x390] ;  /* 0x0000e400ff0c7b82 */ /* 0x000e220000000a00 */
[----:B------:R-:W2:Y:S01]  /*0cd0*/  LDG.E.64 R6, desc[UR8][R4.64+-0x20] ;  /* 0xffffe00804067981 */ /* 0x000ea2000c1e1b00 */
[----:B0-----:R-:W-:-:S05]  /*0ce0*/  IMAD.WIDE R12, R19, 0x8, R12 ;  /* 0x00000008130c7825 */ /* 0x001fca00078e020c */
[----:B------:R-:W3:Y:S04]  /*0cf0*/  LDG.E.64 R14, desc[UR8][R12.64] ;  /* 0x000000080c0e7981 */ /* 0x000ee8000c1e1b00 */
[----:B---3--:R0:W-:Y:S04]  /*0d00*/  STG.E.64 desc[UR8][R4.64+-0x20], R14 ;  /* 0xffffe00e04007986 */ /* 0x0081e8000c101b08 */
[----:B--2---:R0:W-:Y:S02]  /*0d10*/  STG.E.64 desc[UR8][R12.64], R6 ;  /* 0x000000060c007986 */ /* 0x0041e4000c101b08 */
.L_x_3:
[----:B------:R-:W-:Y:S05]  /*0d20*/  BSYNC.RECONVERGENT B0 ;  /* 0x0000000000007941 */ /* 0x000fea0003800200 */
.L_x_2:
[----:B------:R-:W-:Y:S05]  /*0d30*/  @!P0 EXIT ;  /* 0x000000000000894d */ /* 0x000fea0003800000 */
[----:B------:R-:W-:Y:S01]  /*0d40*/  ISETP.NE.AND P1, PT, R11, 0x1, PT ;  /* 0x000000010b00780c */ /* 0x000fe20003f25270 */
[----:B------:R-:W-:Y:S01]  /*0d50*/  IMAD.MOV.U32 R16, RZ, RZ, R9 ;  /* 0x000000ffff107224 */ /* 0x000fe200078e0009 */
[----:B------:R-:W-:-:S04]  /*0d60*/  LOP3.LUT R8, R8, 0x1, RZ, 0xc0, !PT ;  /* 0x0000000108087812 */ /* 0x000fc800078ec0ff */
[----:B------:R-:W-:-:S07]  /*0d70*/  ISETP.NE.U32.AND P0, PT, R8, 0x1, PT ;  /* 0x000000010800780c */ /* 0x000fce0003f05070 */
[----:B------:R-:W-:Y:S06]  /*0d80*/  @!P1 BRA `(.L_x_4) ;  /* 0x0000000000889947 */ /* 0x000fec0003800000 */
[----:B------:R-:W1:Y:S01]  /*0d90*/  LDCU.64 UR4, c[0x0][0x380] ;  /* 0x00007000ff0477ac */ /* 0x000e620008000a00 */
[----:B0-----:R-:W-:Y:S02]  /*0da0*/  SHF.R.S32.HI R4, RZ, 0x1f, R9 ;  /* 0x0000001fff047819 */ /* 0x001fe40000011409 */
[----:B------:R-:W-:-:S04]  /*0db0*/  IADD3 R5, P1, PT, R3, R9, RZ ;  /* 0x0000000903057210 */ /* 0x000fc80007f3e0ff */
[----:B------:R-:W-:Y:S02]  /*0dc0*/  LEA.HI.X.SX32 R8, R3, R4, 0x1, P1 ;  /* 0x0000000403087211 */ /* 0x000fe400008f0eff */
[----:B-1----:R-:W-:-:S04]  /*0dd0*/  LEA R6, P1, R5, UR4, 0x2 ;  /* 0x0000000405067c11 */ /* 0x002fc8000f8210ff */
        /* <DEDUP_REMOVED lines=12> */
[----:B------:R-:W3:Y:S04]  /*0ea0*/  @P1 LDG.E.64 R14, desc[UR8][R12.64] ;  /* 0x000000080c0e1981 */ /* 0x000ee8000c1e1b00 */
[----:B---3--:R0:W-:Y:S04]  /*0eb0*/  @P1 STG.E.64 desc[UR8][R4.64+-0x8], R14 ;  /* 0xfffff80e04001986 */ /* 0x0081e8000c101b08 */
[----:B--2---:R0:W-:Y:S04]  /*0ec0*/  @P1 STG.E.64 desc[UR8][R12.64], R10 ;  /* 0x0000000a0c001986 */ /* 0x0041e8000c101b08 */
[----:B------:R-:W2:Y:S01]  /*0ed0*/  LDG.E R7, desc[UR8][R6.64+-0x8] ;  /* 0xfffff80806077981 */ /* 0x000ea2000c1e1900 */
[----:B------:R-:W-:Y:S01]  /*0ee0*/  IADD3 R8, PT, PT, R2, -0x1, R9 ;  /* 0xffffffff02087810 */ /* 0x000fe20007ffe009 */
        /* <DEDUP_REMOVED lines=11> */
.L_x_5:
[----:B------:R-:W-:Y:S05]  /*0fa0*/  BSYNC.RECONVERGENT B0 ;  /* 0x0000000000007941 */ /* 0x000fea0003800200 */
.L_x_4:
[----:B------:R-:W-:Y:S05]  /*0fb0*/  @P0 EXIT ;  /* 0x000000000000094d */ /* 0x000fea0003800000 */
[----:B------:R-:W1:Y:S01]  /*0fc0*/  LDCU.64 UR4, c[0x0][0x380] ;  /* 0x00007000ff0477ac */ /* 0x000e620008000a00 */
[----:B0-----:R-:W-:Y:S02]  /*0fd0*/  SHF.R.S32.HI R8, RZ, 0x1f, R16 ;  /* 0x0000001fff087819 */ /* 0x001fe40000011410 */
[----:B------:R-:W-:-:S04]  /*0fe0*/  IADD3 R5, P0, PT, R3, R16, RZ ;  /* 0x0000001003057210 */ /* 0x000fc80007f1e0ff */
[----:B------:R-:W-:Y:S02]  /*0ff0*/  LEA.HI.X.SX32 R6, R3, R8, 0x1, P0 ;  /* 0x0000000803067211 */ /* 0x000fe400000f0eff */
[----:B-1----:R-:W-:-:S04]  /*1000*/  LEA R4, P0, R5, UR4, 0x2 ;  /* 0x0000000405047c11 */ /* 0x002fc8000f8010ff */
[----:B------:R-:W-:-:S06]  /*1010*/  LEA.HI.X R5, R5, UR5, R6, 0x2, P0 ;  /* 0x0000000505057c11 */ /* 0x000fcc00080f1406 */
[----:B------:R-:W2:Y:S02]  /*1020*/  LDG.E R5, desc[UR8][R4.64+-0x4] ;  /* 0xfffffc0804057981 */ /* 0x000ea4000c1e1900 */
[----:B--2---:R-:W-:-:S13]  /*1030*/  ISETP.NE.AND P0, PT, R16, R5, PT ;  /* 0x000000051000720c */ /* 0x004fda0003f05270 */
[----:B------:R-:W-:Y:S05]  /*1040*/  @!P0 EXIT ;  /* 0x000000000000894d */ /* 0x000fea0003800000 */
[----:B------:R-:W0:Y:S01]  /*1050*/  LDC.64 R6, c[0x0][0x390] ;  /* 0x0000e400ff067b82 */ /* 0x000e220000000a00 */
[----:B------:R-:W1:Y:S01]  /*1060*/  LDCU.64 UR4, c[0x0][0x390] ;  /* 0x00007200ff0477ac */ /* 0x000e620008000a00 */
[----:B------:R-:W-:Y:S01]  /*1070*/  IADD3 R16, P0, PT, R0, R16, RZ ;  /* 0x0000001000107210 */ /* 0x000fe20007f1e0ff */
[----:B------:R-:W-:-:S03]  /*1080*/  IMAD.IADD R5, R2, 0x1, R5 ;  /* 0x0000000102057824 */ /* 0x000fc600078e0205 */
[----:B------:R-:W-:Y:S02]  /*1090*/  LEA.HI.X.SX32 R3, R0, R8, 0x1, P0 ;  /* 0x0000000800037211 */ /* 0x000fe400000f0eff */
[----:B-1----:R-:W-:-:S04]  /*10a0*/  LEA R2, P0, R16, UR4, 0x3 ;  /* 0x0000000410027c11 */ /* 0x002fc8000f8018ff */
[----:B------:R-:W-:Y:S01]  /*10b0*/  LEA.HI.X R3, R16, UR5, R3, 0x3, P0 ;  /* 0x0000000510037c11 */ /* 0x000fe200080f1c03 */
[----:B0-----:R-:W-:-:S04]  /*10c0*/  IMAD.WIDE R6, R5, 0x8, R6 ;  /* 0x0000000805067825 */ /* 0x001fc800078e0206 */
[----:B------:R-:W2:Y:S04]  /*10d0*/  LDG.E.64 R4, desc[UR8][R2.64+-0x8] ;  /* 0xfffff80802047981 */ /* 0x000ea8000c1e1b00 */
[----:B------:R-:W3:Y:S04]  /*10e0*/  LDG.E.64 R8, desc[UR8][R6.64] ;  /* 0x0000000806087981 */ /* 0x000ee8000c1e1b00 */
[----:B---3--:R-:W-:Y:S04]  /*10f0*/  STG.E.64 desc[UR8][R2.64+-0x8], R8 ;  /* 0xfffff80802007986 */ /* 0x008fe8000c101b08 */
[----:B--2---:R-:W-:Y:S01]  /*1100*/  STG.E.64 desc[UR8][R6.64], R4 ;  /* 0x0000000406007986 */ /* 0x004fe2000c101b08 */
[----:B------:R-:W-:Y:S05]  /*1110*/  EXIT ;  /* 0x000000000000794d */ /* 0x000fea0003800000 */
.L_x_6:
[----:B------:R-:W-:-:S00]  /*1120*/  BRA `(.L_x_6) ;  /* 0xfffffffc00fc7947 */ /* 0x000fc0000383ffff */
[----:B------:R-:W-:-:S00]  /*1130*/  NOP ;  /* 0x0000000000007918 */ /* 0x000fc00000000000 */
        /* <DEDUP_REMOVED lines=12> */
.L_x_7:


//--------------------- .nv.shared.reserved.0     --------------------------
	.section	.nv.shared.reserved.0,"aw",@nobits
	.weak		__nv_reservedSMEM_offset_0_alias
	.size		__nv_reservedSMEM_offset_0_alias, 0, 64
	.other		__nv_reservedSMEM_offset_0_alias,@"STO_CUDA_RESERVED_SHARED STV_DEFAULT"
__nv_reservedSMEM_offset_0_alias:
	.zero		0
	.zero		64


//--------------------- .nv.constant0.unPivotMatrixKernel --------------------------
	.section	.nv.constant0.unPivotMatrixKernel,"a",@progbits
	.sectionflags	@""
	.align	4
.nv.constant0.unPivotMatrixKernel:
	.zero		928


//--------------------- SYMBOLS --------------------------

	.type		.nv.reservedSmem.offset0,@object
	.size		.nv.reservedSmem.offset0,0x4
